//
// Generated by NVIDIA NVVM Compiler
//
// Compiler Build ID: CL-36424714
// Cuda compilation tools, release 13.0, V13.0.88
// Based on NVVM 20.0.0
//

.version 9.0
.target sm_100
.address_size 64

	// .globl	_Z23vector_reduction_kernelPhjPy
// _ZZ23vector_reduction_kernelPhjPyE12partial_sums has been demoted

.visible .entry _Z23vector_reduction_kernelPhjPy(
	.param .u64 .ptr .align 1 _Z23vector_reduction_kernelPhjPy_param_0,
	.param .u32 _Z23vector_reduction_kernelPhjPy_param_1,
	.param .u64 .ptr .align 1 _Z23vector_reduction_kernelPhjPy_param_2
)
{
	.reg .pred 	%p<28>;
	.reg .b32 	%r<52>;
	.reg .b64 	%rd<9>;
	// demoted variable
	.shared .align 4 .b8 _ZZ23vector_reduction_kernelPhjPyE12partial_sums[128];
	ld.param.u64 	%rd1, [_Z23vector_reduction_kernelPhjPy_param_0];
	ld.param.u32 	%r11, [_Z23vector_reduction_kernelPhjPy_param_1];
	ld.param.u64 	%rd2, [_Z23vector_reduction_kernelPhjPy_param_2];
	mov.u32 	%r12, %ctaid.x;
	mov.u32 	%r13, %ntid.x;
	mov.u32 	%r1, %tid.x;
	mad.lo.s32 	%r2, %r12, %r13, %r1;
	and.b32  	%r3, %r1, 31;
	setp.ge.u32 	%p1, %r2, %r11;
	mov.b32 	%r50, 0;
	@%p1 bra 	$L__BB0_2;
	cvta.to.global.u64 	%rd3, %rd1;
	cvt.u64.u32 	%rd4, %r2;
	add.s64 	%rd5, %rd3, %rd4;
	ld.global.u8 	%r50, [%rd5];
$L__BB0_2:
	shfl.sync.down.b32	%r14|%p2, %r50, 16, 31, -1;
	setp.lt.u32 	%p3, %r3, 16;
	selp.b32 	%r15, %r14, 0, %p3;
	add.s32 	%r16, %r15, %r50;
	shfl.sync.down.b32	%r17|%p4, %r16, 8, 31, -1;
	setp.lt.u32 	%p5, %r3, 8;
	selp.b32 	%r18, %r17, 0, %p5;
	add.s32 	%r19, %r18, %r16;
	shfl.sync.down.b32	%r20|%p6, %r19, 4, 31, -1;
	setp.lt.u32 	%p7, %r3, 4;
	selp.b32 	%r21, %r20, 0, %p7;
	add.s32 	%r22, %r21, %r19;
	shfl.sync.down.b32	%r23|%p8, %r22, 2, 31, -1;
	setp.lt.u32 	%p9, %r3, 2;
	selp.b32 	%r24, %r23, 0, %p9;
	add.s32 	%r25, %r24, %r22;
	shfl.sync.down.b32	%r26|%p10, %r25, 1, 31, -1;
	setp.ne.s32 	%p11, %r3, 0;
	setp.eq.s32 	%p12, %r3, 0;
	selp.b32 	%r27, %r26, 0, %p12;
	add.s32 	%r51, %r27, %r25;
	setp.lt.u32 	%p13, %r1, 32;
	or.pred  	%p14, %p11, %p13;
	@%p14 bra 	$L__BB0_4;
	shr.u32 	%r29, %r1, 3;
	and.b32  	%r30, %r29, 124;
	mov.u32 	%r31, _ZZ23vector_reduction_kernelPhjPyE12partial_sums;
	add.s32 	%r32, %r31, %r30;
	st.shared.u32 	[%r32], %r51;
$L__BB0_4:
	bar.sync 	0;
	setp.gt.u32 	%p15, %r1, 31;
	@%p15 bra 	$L__BB0_9;
	setp.eq.s32 	%p16, %r3, 0;
	@%p16 bra 	$L__BB0_7;
	shl.b32 	%r33, %r3, 2;
	mov.u32 	%r34, _ZZ23vector_reduction_kernelPhjPyE12partial_sums;
	add.s32 	%r35, %r34, %r33;
	ld.shared.u32 	%r51, [%r35];
$L__BB0_7:
	setp.ne.s32 	%p17, %r3, 0;
	setp.eq.s32 	%p18, %r3, 0;
	setp.lt.u32 	%p19, %r3, 2;
	setp.lt.u32 	%p20, %r3, 4;
	setp.lt.u32 	%p21, %r3, 8;
	setp.lt.u32 	%p22, %r3, 16;
	shfl.sync.down.b32	%r36|%p23, %r51, 16, 31, -1;
	selp.b32 	%r37, %r36, 0, %p22;
	add.s32 	%r38, %r37, %r51;
	shfl.sync.down.b32	%r39|%p24, %r38, 8, 31, -1;
	selp.b32 	%r40, %r39, 0, %p21;
	add.s32 	%r41, %r40, %r38;
	shfl.sync.down.b32	%r42|%p25, %r41, 4, 31, -1;
	selp.b32 	%r43, %r42, 0, %p20;
	add.s32 	%r44, %r43, %r41;
	shfl.sync.down.b32	%r45|%p26, %r44, 2, 31, -1;
	selp.b32 	%r46, %r45, 0, %p19;
	add.s32 	%r47, %r46, %r44;
	shfl.sync.down.b32	%r48|%p27, %r47, 1, 31, -1;
	selp.b32 	%r49, %r48, 0, %p18;
	add.s32 	%r9, %r49, %r47;
	@%p17 bra 	$L__BB0_9;
	cvt.u64.u32 	%rd6, %r9;
	cvta.to.global.u64 	%rd7, %rd2;
	atom.global.add.u64 	%rd8, [%rd7], %rd6;
$L__BB0_9:
	ret;

}


// ===== COMPILED SASS (sm_100) =====

	.target	sm_100

	.elftype	@"ET_EXEC"


//--------------------- .note.nv.tkinfo           --------------------------
	.section	.note.nv.tkinfo,"",@"SHT_NOTE"
	.sectionflags	@"SHF_NOTE_NV_TKINFO"
	.tkinfo
        /*0018*/ 	.word	0x00000002
        /*0030*/ 	.string	""
        /*0030*/ 	.string	"ptxas"
        /*0030*/ 	.string	"Cuda compilation tools, release 13.0, V13.0.88"
        /*0030*/ 	.string	"Build cuda_13.0.r13.0/compiler.36424714_0"
        /*0030*/ 	.string	"-arch sm_100 -m 64 "



//--------------------- .note.nv.cuinfo           --------------------------
	.section	.note.nv.cuinfo,"",@"SHT_NOTE"
	.sectionflags	@"SHF_NOTE_NV_CUINFO"
        /*0018*/ 	.short	0x0002
        /*001a*/ 	.short	0x0064
        /*001c*/ 	.short	0x0082
	.zero		2


//--------------------- .nv.info                  --------------------------
	.section	.nv.info,"",@"SHT_CUDA_INFO"
	.align	4


	//----- nvinfo : EIATTR_REGCOUNT
	.align		4
        /*0000*/ 	.byte	0x04, 0x2f
        /*0002*/ 	.short	(.L_1 - .L_0)
	.align		4
.L_0:
        /*0004*/ 	.word	index@(_Z23vector_reduction_kernelPhjPy)
        /*0008*/ 	.word	0x0000000d


	//----- nvinfo : EIATTR_FRAME_SIZE
	.align		4
.L_1:
        /*000c*/ 	.byte	0x04, 0x11
        /*000e*/ 	.short	(.L_3 - .L_2)
	.align		4
.L_2:
        /*0010*/ 	.word	index@(_Z23vector_reduction_kernelPhjPy)
        /*0014*/ 	.word	0x00000000


	//----- nvinfo : EIATTR_MIN_STACK_SIZE
	.align		4
.L_3:
        /*0018*/ 	.byte	0x04, 0x12
        /*001a*/ 	.short	(.L_5 - .L_4)
	.align		4
.L_4:
        /*001c*/ 	.word	index@(_Z23vector_reduction_kernelPhjPy)
        /*0020*/ 	.word	0x00000000
.L_5:


//--------------------- .nv.compat                --------------------------
	.section	.nv.compat,"",@"SHT_CUDA_COMPAT_INFO"
	.align	4
        /*0000*/ 	.byte	0x02, 0x09, 0x00, 0x00, 0x02, 0x02, 0x01, 0x00, 0x02, 0x05, 0x05, 0x00, 0x03, 0x07, 0x01, 0x01
        /*0010*/ 	.byte	0x02, 0x03, 0x00, 0x00, 0x02, 0x06, 0x01, 0x00, 0x04, 0x0b, 0x08, 0x00, 0x09, 0x00, 0x00, 0x00
        /*0020*/ 	.byte	0x00, 0x00, 0x00, 0x00


//--------------------- .nv.info._Z23vector_reduction_kernelPhjPy --------------------------
	.section	.nv.info._Z23vector_reduction_kernelPhjPy,"",@"SHT_CUDA_INFO"
	.sectionflags	@""
	.align	4


	//----- nvinfo : EIATTR_CUDA_API_VERSION
	.align		4
        /*0000*/ 	.byte	0x04, 0x37
        /*0002*/ 	.short	(.L_7 - .L_6)
.L_6:
        /*0004*/ 	.word	0x00000082


	//----- nvinfo : EIATTR_KPARAM_INFO
	.align		4
.L_7:
        /*0008*/ 	.byte	0x04, 0x17
        /*000a*/ 	.short	(.L_9 - .L_8)
.L_8:
        /*000c*/ 	.word	0x00000000
        /*0010*/ 	.short	0x0002
        /*0012*/ 	.short	0x0010
        /*0014*/ 	.byte	0x00, 0xf5, 0x21, 0x00


	//----- nvinfo : EIATTR_KPARAM_INFO
	.align		4
.L_9:
        /*0018*/ 	.byte	0x04, 0x17
        /*001a*/ 	.short	(.L_11 - .L_10)
.L_10:
        /*001c*/ 	.word	0x00000000
        /*0020*/ 	.short	0x0001
        /*0022*/ 	.short	0x0008
        /*0024*/ 	.byte	0x00, 0xf0, 0x11, 0x00


	//----- nvinfo : EIATTR_KPARAM_INFO
	.align		4
.L_11:
        /*0028*/ 	.byte	0x04, 0x17
        /*002a*/ 	.short	(.L_13 - .L_12)
.L_12:
        /*002c*/ 	.word	0x00000000
        /*0030*/ 	.short	0x0000
        /*0032*/ 	.short	0x0000
        /*0034*/ 	.byte	0x00, 0xf5, 0x21, 0x00


	//----- nvinfo : EIATTR_SPARSE_MMA_MASK
	.align		4
.L_13:
        /*0038*/ 	.byte	0x03, 0x50
        /*003a*/ 	.short	0x0000


	//----- nvinfo : EIATTR_MAXREG_COUNT
	.align		4
        /*003c*/ 	.byte	0x03, 0x1b
        /*003e*/ 	.short	0x00ff


	//----- nvinfo : EIATTR_NUM_BARRIERS
	.align		4
        /*0040*/ 	.byte	0x02, 0x4c
        /*0042*/ 	.byte	0x01
	.zero		1


	//----- nvinfo : EIATTR_MERCURY_ISA_VERSION
	.align		4
        /*0044*/ 	.byte	0x03, 0x5f
        /*0046*/ 	.short	0x0101


	//----- nvinfo : EIATTR_COOP_GROUP_MASK_REGIDS
	.align		4
        /*0048*/ 	.byte	0x04, 0x29
        /*004a*/ 	.short	(.L_15 - .L_14)


	//   ....[0]....
.L_14:
        /*004c*/ 	.word	0xffffffff


	//   ....[1]....
        /*0050*/ 	.word	0xffffffff


	//   ....[2]....
        /*0054*/ 	.word	0xffffffff


	//   ....[3]....
        /*0058*/ 	.word	0xffffffff


	//   ....[4]....
        /*005c*/ 	.word	0xffffffff


	//   ....[5]....
        /*0060*/ 	.word	0xffffffff


	//   ....[6]....
        /*0064*/ 	.word	0xffffffff


	//   ....[7]....
        /*0068*/ 	.word	0xffffffff


	//   ....[8]....
        /*006c*/ 	.word	0xffffffff


	//   ....[9]....
        /*0070*/ 	.word	0xffffffff


	//----- nvinfo : EIATTR_COOP_GROUP_INSTR_OFFSETS
	.align		4
.L_15:
        /*0074*/ 	.byte	0x04, 0x28
        /*0076*/ 	.short	(.L_17 - .L_16)


	//   ....[0]....
.L_16:
        /*0078*/ 	.word	0x00000170


	//   ....[1]....
        /*007c*/ 	.word	0x000001b0


	//   ....[2]....
        /*0080*/ 	.word	0x00000200


	//   ....[3]....
        /*0084*/ 	.word	0x00000250


	//   ....[4]....
        /*0088*/ 	.word	0x00000280


	//   ....[5]....
        /*008c*/ 	.word	0x00000340


	//   ....[6]....
        /*0090*/ 	.word	0x00000370


	//   ....[7]....
        /*0094*/ 	.word	0x000003a0


	//   ....[8]....
        /*0098*/ 	.word	0x000003d0


	//   ....[9]....
        /*009c*/ 	.word	0x00000400


	//----- nvinfo : EIATTR_VRC_CTA_INIT_COUNT
	.align		4
.L_17:
        /*00a0*/ 	.byte	0x02, 0x4a
	.zero		1
	.zero		1


	//----- nvinfo : EIATTR_EXIT_INSTR_OFFSETS
	.align		4
        /*00a4*/ 	.byte	0x04, 0x1c
        /*00a6*/ 	.short	(.L_19 - .L_18)


	//   ....[0]....
.L_18:
        /*00a8*/ 	.word	0x000002d0


	//   ....[1]....
        /*00ac*/ 	.word	0x00000410


	//   ....[2]....
        /*00b0*/ 	.word	0x00000470


	//----- nvinfo : EIATTR_CBANK_PARAM_SIZE
	.align		4
.L_19:
        /*00b4*/ 	.byte	0x03, 0x19
        /*00b6*/ 	.short	0x0018


	//----- nvinfo : EIATTR_PARAM_CBANK
	.align		4
        /*00b8*/ 	.byte	0x04, 0x0a
        /*00ba*/ 	.short	(.L_21 - .L_20)
	.align		4
.L_20:
        /*00bc*/ 	.word	index@(.nv.constant0._Z23vector_reduction_kernelPhjPy)
        /*00c0*/ 	.short	0x0380
        /*00c2*/ 	.short	0x0018


	//----- nvinfo : EIATTR_SW_WAR
	.align		4
.L_21:
        /*00c4*/ 	.byte	0x04, 0x36
        /*00c6*/ 	.short	(.L_23 - .L_22)
.L_22:
        /*00c8*/ 	.word	0x00000008
.L_23:


//--------------------- .nv.callgraph             --------------------------
	.section	.nv.callgraph,"",@"SHT_CUDA_CALLGRAPH"
	.align	4
	.sectionentsize	8
	.align		4
        /*0000*/ 	.word	0x00000000
	.align		4
        /*0004*/ 	.word	0xffffffff
	.align		4
        /*0008*/ 	.word	0x00000000
	.align		4
        /*000c*/ 	.word	0xfffffffe
	.align		4
        /*0010*/ 	.word	0x00000000
	.align		4
        /*0014*/ 	.word	0xfffffffd
	.align		4
        /*0018*/ 	.word	0x00000000
	.align		4
        /*001c*/ 	.word	0xfffffffc


//--------------------- .text._Z23vector_reduction_kernelPhjPy --------------------------
	.section	.text._Z23vector_reduction_kernelPhjPy,"ax",@progbits
	.align	128
        .global         _Z23vector_reduction_kernelPhjPy
        .type           _Z23vector_reduction_kernelPhjPy,@function
        .size           _Z23vector_reduction_kernelPhjPy,(.L_x_1 - _Z23vector_reduction_kernelPhjPy)
        .other          _Z23vector_reduction_kernelPhjPy,@"STO_CUDA_ENTRY STV_DEFAULT"
_Z23vector_reduction_kernelPhjPy:
.text._Z23vector_reduction_kernelPhjPy:
[----:B------:R-:W-:Y:S01]  /*0000*/  LDC R1, c[0x0][0x37c] ;  /* 0x0000df00ff017b82 */ /* 0x000fe20000000800 */
[----:B------:R-:W0:Y:S07]  /*0010*/  S2R R10, SR_TID.X ;  /* 0x00000000000a7919 */ /* 0x000e2e0000002100 */
[----:B------:R-:W0:Y:S01]  /*0020*/  S2UR UR4, SR_CTAID.X ;  /* 0x00000000000479c3 */ /* 0x000e220000002500 */
[----:B------:R-:W1:Y:S07]  /*0030*/  LDCU UR5, c[0x0][0x388] ;  /* 0x00007100ff0577ac */ /* 0x000e6e0008000800 */
[----:B------:R-:W0:Y:S02]  /*0040*/  LDC R3, c[0x0][0x360] ;  /* 0x0000d800ff037b82 */ /* 0x000e240000000800 */
[----:B0-----:R-:W-:-:S05]  /*0050*/  IMAD R3, R3, UR4, R10 ;  /* 0x0000000403037c24 */ /* 0x001fca000f8e020a */
[----:B-1----:R-:W-:Y:S01]  /*0060*/  ISETP.GE.U32.AND P0, PT, R3, UR5, PT ;  /* 0x0000000503007c0c */ /* 0x002fe2000bf06070 */
[----:B------:R-:W0:-:S12]  /*0070*/  LDCU.64 UR4, c[0x0][0x358] ;  /* 0x00006b00ff0477ac */ /* 0x000e180008000a00 */
[----:B------:R-:W1:Y:S02]  /*0080*/  @!P0 LDC.64 R4, c[0x0][0x380] ;  /* 0x0000e000ff048b82 */ /* 0x000e640000000a00 */
[----:B-1----:R-:W-:Y:S01]  /*0090*/  @!P0 IADD3 R2, P1, PT, R3, R4, RZ ;  /* 0x0000000403028210 */ /* 0x002fe20007f3e0ff */
[----:B------:R-:W-:-:S04]  /*00a0*/  IMAD.MOV.U32 R4, RZ, RZ, RZ ;  /* 0x000000ffff047224 */ /* 0x000fc800078e00ff */
[----:B------:R-:W-:-:S05]  /*00b0*/  @!P0 IMAD.X R3, RZ, RZ, R5, P1 ;  /* 0x000000ffff038224 */ /* 0x000fca00008e0605 */
[----:B0-----:R-:W2:Y:S01]  /*00c0*/  @!P0 LDG.E.U8 R4, desc[UR4][R2.64] ;  /* 0x0000000402048981 */ /* 0x001ea2000c1e1100 */
[C---:B------:R-:W-:Y:S02]  /*00d0*/  LOP3.LUT R0, R10.reuse, 0x1f, RZ, 0xc0, !PT ;  /* 0x0000001f0a007812 */ /* 0x040fe400078ec0ff */
[----:B------:R-:W-:Y:S02]  /*00e0*/  ISETP.GE.U32.AND P0, PT, R10, 0x20, PT ;  /* 0x000000200a00780c */ /* 0x000fe40003f06070 */
[C---:B------:R-:W-:Y:S02]  /*00f0*/  ISETP.GE.U32.AND P1, PT, R0.reuse, 0x10, PT ;  /* 0x000000100000780c */ /* 0x040fe40003f26070 */
[C---:B------:R-:W-:Y:S02]  /*0100*/  ISETP.GE.U32.AND P2, PT, R0.reuse, 0x8, PT ;  /* 0x000000080000780c */ /* 0x040fe40003f46070 */
[C---:B------:R-:W-:Y:S02]  /*0110*/  ISETP.GE.U32.AND P3, PT, R0.reuse, 0x4, PT ;  /* 0x000000040000780c */ /* 0x040fe40003f66070 */
[----:B------:R-:W-:-:S02]  /*0120*/  ISETP.NE.OR P0, PT, R0, RZ, !P0 ;  /* 0x000000ff0000720c */ /* 0x000fc40004705670 */
[C---:B------:R-:W-:Y:S02]  /*0130*/  ISETP.GE.U32.AND P5, PT, R0.reuse, 0x2, PT ;  /* 0x000000020000780c */ /* 0x040fe40003fa6070 */
[----:B------:R-:W-:Y:S02]  /*0140*/  ISETP.NE.AND P4, PT, R0, RZ, PT ;  /* 0x000000ff0000720c */ /* 0x000fe40003f85270 */
[----:B------:R-:W-:-:S07]  /*0150*/  ISETP.GT.U32.AND P6, PT, R10, 0x1f, PT ;  /* 0x0000001f0a00780c */ /* 0x000fce0003fc4070 */
[----:B------:R-:W0:Y:S01]  /*0160*/  @!P0 S2R R8, SR_CgaCtaId ;  /* 0x0000000000088919 */ /* 0x000e220000008800 */
[----:B--2---:R-:W1:Y:S02]  /*0170*/  SHFL.DOWN PT, R5, R4, 0x10, 0x1f ;  /* 0x0a001f0004057f89 */ /* 0x004e6400000e0000 */
[----:B-1----:R-:W-:-:S05]  /*0180*/  SEL R5, R5, RZ, !P1 ;  /* 0x000000ff05057207 */ /* 0x002fca0004800000 */
[----:B------:R-:W-:Y:S01]  /*0190*/  IMAD.IADD R5, R5, 0x1, R4 ;  /* 0x0000000105057824 */ /* 0x000fe200078e0204 */
[----:B------:R-:W-:-:S04]  /*01a0*/  @!P0 SHF.R.U32.HI R4, RZ, 0x3, R10 ;  /* 0x00000003ff048819 */ /* 0x000fc8000001160a */
[----:B------:R-:W1:Y:S01]  /*01b0*/  SHFL.DOWN PT, R6, R5, 0x8, 0x1f ;  /* 0x09001f0005067f89 */ /* 0x000e6200000e0000 */
[----:B------:R-:W-:Y:S02]  /*01c0*/  @!P0 LOP3.LUT R4, R4, 0x7c, RZ, 0xc0, !PT ;  /* 0x0000007c04048812 */ /* 0x000fe400078ec0ff */
[----:B-1----:R-:W-:-:S05]  /*01d0*/  SEL R6, R6, RZ, !P2 ;  /* 0x000000ff06067207 */ /* 0x002fca0005000000 */
[----:B------:R-:W-:Y:S01]  /*01e0*/  IMAD.IADD R6, R5, 0x1, R6 ;  /* 0x0000000105067824 */ /* 0x000fe200078e0206 */
[----:B------:R-:W-:-:S04]  /*01f0*/  @!P0 MOV R5, 0x400 ;  /* 0x0000040000058802 */ /* 0x000fc80000000f00 */
[----:B------:R-:W1:Y:S01]  /*0200*/  SHFL.DOWN PT, R7, R6, 0x4, 0x1f ;  /* 0x08801f0006077f89 */ /* 0x000e6200000e0000 */
[----:B0-----:R-:W-:-:S05]  /*0210*/  @!P0 LEA R5, R8, R5, 0x18 ;  /* 0x0000000508058211 */ /* 0x001fca00078ec0ff */
[----:B------:R-:W-:Y:S01]  /*0220*/  @!P0 IMAD.IADD R4, R4, 0x1, R5 ;  /* 0x0000000104048824 */ /* 0x000fe200078e0205 */
[----:B-1----:R-:W-:-:S05]  /*0230*/  SEL R7, R7, RZ, !P3 ;  /* 0x000000ff07077207 */ /* 0x002fca0005800000 */
[----:B------:R-:W-:-:S05]  /*0240*/  IMAD.IADD R7, R6, 0x1, R7 ;  /* 0x0000000106077824 */ /* 0x000fca00078e0207 */
[----:B------:R-:W0:Y:S02]  /*0250*/  SHFL.DOWN PT, R2, R7, 0x2, 0x1f ;  /* 0x08401f0007027f89 */ /* 0x000e2400000e0000 */
[----:B0-----:R-:W-:-:S05]  /*0260*/  SEL R2, R2, RZ, !P5 ;  /* 0x000000ff02027207 */ /* 0x001fca0006800000 */
[----:B------:R-:W-:-:S05]  /*0270*/  IMAD.IADD R2, R7, 0x1, R2 ;  /* 0x0000000107027824 */ /* 0x000fca00078e0202 */
[----:B------:R-:W0:Y:S02]  /*0280*/  SHFL.DOWN PT, R3, R2, 0x1, 0x1f ;  /* 0x08201f0002037f89 */ /* 0x000e2400000e0000 */
[----:B0-----:R-:W-:-:S05]  /*0290*/  SEL R3, R3, RZ, !P4 ;  /* 0x000000ff03037207 */ /* 0x001fca0006000000 */
[----:B------:R-:W-:-:S05]  /*02a0*/  IMAD.IADD R3, R2, 0x1, R3 ;  /* 0x0000000102037824 */ /* 0x000fca00078e0203 */
[----:B------:R0:W-:Y:S01]  /*02b0*/  @!P0 STS [R4], R3 ;  /* 0x0000000304008388 */ /* 0x0001e20000000800 */
[----:B------:R-:W-:Y:S06]  /*02c0*/  BAR.SYNC.DEFER_BLOCKING 0x0 ;  /* 0x0000000000007b1d */ /* 0x000fec0000010000 */
[----:B------:R-:W-:Y:S05]  /*02d0*/  @P6 EXIT ;  /* 0x000000000000694d */ /* 0x000fea0003800000 */
[----:B------:R-:W1:Y:S01]  /*02e0*/  @P4 S2R R5, SR_CgaCtaId ;  /* 0x0000000000054919 */ /* 0x000e620000008800 */
[----:B------:R-:W-:Y:S02]  /*02f0*/  @P4 MOV R2, 0x400 ;  /* 0x0000040000024802 */ /* 0x000fe40000000f00 */
[----:B------:R-:W-:Y:S02]  /*0300*/  ISETP.NE.AND P0, PT, R0, RZ, PT ;  /* 0x000000ff0000720c */ /* 0x000fe40003f05270 */
[----:B-1----:R-:W-:-:S05]  /*0310*/  @P4 LEA R5, R5, R2, 0x18 ;  /* 0x0000000205054211 */ /* 0x002fca00078ec0ff */
[----:B------:R-:W-:-:S05]  /*0320*/  @P4 IMAD R2, R0, 0x4, R5 ;  /* 0x0000000400024824 */ /* 0x000fca00078e0205 */
[----:B0-----:R-:W0:Y:S04]  /*0330*/  @P4 LDS R3, [R2] ;  /* 0x0000000002034984 */ /* 0x001e280000000800 */
[----:B0-----:R-:W0:Y:S02]  /*0340*/  SHFL.DOWN PT, R4, R3, 0x10, 0x1f ;  /* 0x0a001f0003047f89 */ /* 0x001e2400000e0000 */
[----:B0-----:R-:W-:-:S05]  /*0350*/  SEL R4, R4, RZ, !P1 ;  /* 0x000000ff04047207 */ /* 0x001fca0004800000 */
[----:B------:R-:W-:-:S05]  /*0360*/  IMAD.IADD R4, R4, 0x1, R3 ;  /* 0x0000000104047824 */ /* 0x000fca00078e0203 */
[----:B------:R-:W0:Y:S02]  /*0370*/  SHFL.DOWN PT, R5, R4, 0x8, 0x1f ;  /* 0x09001f0004057f89 */ /* 0x000e2400000e0000 */
        /* <DEDUP_REMOVED lines=8> */
[----:B------:R0:W1:Y:S01]  /*0400*/  SHFL.DOWN PT, R0, R7, 0x1, 0x1f ;  /* 0x08201f0007007f89 */ /* 0x00006200000e0000 */
[----:B------:R-:W-:Y:S05]  /*0410*/  @P0 EXIT ;  /* 0x000000000000094d */ /* 0x000fea0003800000 */
[----:B------:R-:W2:Y:S01]  /*0420*/  LDC.64 R4, c[0x0][0x390] ;  /* 0x0000e400ff047b82 */ /* 0x000ea20000000a00 */
[----:B-1----:R-:W-:Y:S01]  /*0430*/  SEL R0, R0, RZ, !P4 ;  /* 0x000000ff00007207 */ /* 0x002fe20006000000 */
[----:B------:R-:W-:-:S04]  /*0440*/  IMAD.MOV.U32 R3, RZ, RZ, RZ ;  /* 0x000000ffff037224 */ /* 0x000fc800078e00ff */
[----:B------:R-:W-:-:S05]  /*0450*/  IMAD.IADD R2, R7, 0x1, R0 ;  /* 0x0000000107027824 */ /* 0x000fca00078e0200 */
[----:B--2---:R-:W-:Y:S01]  /*0460*/  REDG.E.ADD.64.STRONG.GPU desc[UR4][R4.64], R2 ;  /* 0x000000020400798e */ /* 0x004fe2000c12e504 */
[----:B------:R-:W-:Y:S05]  /*0470*/  EXIT ;  /* 0x000000000000794d */ /* 0x000fea0003800000 */
.L_x_0:
[----:B------:R-:W-:-:S00]  /*0480*/  BRA `(.L_x_0) ;  /* 0xfffffffc00fc7947 */ /* 0x000fc0000383ffff */
[----:B------:R-:W-:-:S00]  /*0490*/  NOP ;  /* 0x0000000000007918 */ /* 0x000fc00000000000 */
        /* <DEDUP_REMOVED lines=14> */
.L_x_1:


//--------------------- .nv.shared._Z23vector_reduction_kernelPhjPy --------------------------
	.section	.nv.shared._Z23vector_reduction_kernelPhjPy,"aw",@nobits
	.sectionflags	@""
	.align	4
.nv.shared._Z23vector_reduction_kernelPhjPy:
	.zero		1152


//--------------------- .nv.shared.reserved.0     --------------------------
	.section	.nv.shared.reserved.0,"aw",@nobits
	.weak		__nv_reservedSMEM_offset_0_alias
	.size		__nv_reservedSMEM_offset_0_alias, 0, 64
	.other		__nv_reservedSMEM_offset_0_alias,@"STO_CUDA_RESERVED_SHARED STV_DEFAULT"
__nv_reservedSMEM_offset_0_alias:
	.zero		0
	.zero		64


//--------------------- .nv.constant0._Z23vector_reduction_kernelPhjPy --------------------------
	.section	.nv.constant0._Z23vector_reduction_kernelPhjPy,"a",@progbits
	.sectionflags	@""
	.align	4
.nv.constant0._Z23vector_reduction_kernelPhjPy:
	.zero		920


//--------------------- SYMBOLS --------------------------

	.type		.nv.reservedSmem.offset0,@object
	.size		.nv.reservedSmem.offset0,0x4
	.type		.nv.reservedSmem.cap,@object
	.size		.nv.reservedSmem.cap,0x4
